//
// Generated by NVIDIA NVVM Compiler
//
// Compiler Build ID: CL-36424714
// Cuda compilation tools, release 13.0, V13.0.88
// Based on NVVM 20.0.0
//

.version 9.0
.target sm_100
.address_size 64

	// .globl	_Z10stencil_1dPiS_
.extern .func  (.param .b32 func_retval0) vprintf
(
	.param .b64 vprintf_param_0,
	.param .b64 vprintf_param_1
)
;
.global .align 1 .b8 $str[6] = {90, 69, 82, 79, 10};
.global .align 1 .b8 $str$1[5] = {77, 65, 88, 10};

.visible .entry _Z10stencil_1dPiS_(
	.param .u64 .ptr .align 1 _Z10stencil_1dPiS__param_0,
	.param .u64 .ptr .align 1 _Z10stencil_1dPiS__param_1
)
{
	.reg .pred 	%p<13>;
	.reg .b32 	%r<58>;
	.reg .b64 	%rd<26>;

	ld.param.u64 	%rd7, [_Z10stencil_1dPiS__param_0];
	ld.param.u64 	%rd6, [_Z10stencil_1dPiS__param_1];
	cvta.to.global.u64 	%rd1, %rd7;
	mov.u32 	%r17, %tid.x;
	mov.u32 	%r18, %ctaid.x;
	mov.u32 	%r19, %ntid.x;
	mad.lo.s32 	%r53, %r18, %r19, %r17;
	setp.eq.s32 	%p1, %r53, 999999;
	@%p1 bra 	$L__BB0_3;
	setp.ne.s32 	%p2, %r53, 0;
	@%p2 bra 	$L__BB0_4;
	mov.u64 	%rd10, $str;
	cvta.global.u64 	%rd11, %rd10;
	{ // callseq 1, 0
	.param .b64 param0;
	st.param.b64 	[param0], %rd11;
	.param .b64 param1;
	st.param.b64 	[param1], 0;
	.param .b32 retval0;
	call.uni (retval0), 
	vprintf, 
	(
	param0, 
	param1
	);
	ld.param.b32 	%r22, [retval0];
	} // callseq 1
	bra.uni 	$L__BB0_4;
$L__BB0_3:
	mov.u64 	%rd8, $str$1;
	cvta.global.u64 	%rd9, %rd8;
	{ // callseq 0, 0
	.param .b64 param0;
	st.param.b64 	[param0], %rd9;
	.param .b64 param1;
	st.param.b64 	[param1], 0;
	.param .b32 retval0;
	call.uni (retval0), 
	vprintf, 
	(
	param0, 
	param1
	);
	ld.param.b32 	%r20, [retval0];
	} // callseq 0
$L__BB0_4:
	cvta.to.global.u64 	%rd12, %rd6;
	mul.wide.s32 	%rd13, %r53, 4;
	add.s64 	%rd2, %rd12, %rd13;
	add.s32 	%r56, %r53, -1;
	add.s64 	%rd14, %rd13, %rd1;
	add.s64 	%rd25, %rd14, 12;
	add.s32 	%r55, %r53, 1;
	mov.b32 	%r57, 0;
	mov.b32 	%r54, 1;
$L__BB0_5:
	add.s32 	%r9, %r56, 1;
	setp.gt.u32 	%p3, %r9, 999999;
	@%p3 bra 	$L__BB0_7;
	mul.wide.u32 	%rd15, %r9, 4;
	add.s64 	%rd16, %rd1, %rd15;
	ld.global.u32 	%r26, [%rd16];
	ld.global.u32 	%r27, [%rd2];
	add.s32 	%r28, %r27, %r26;
	st.global.u32 	[%rd2], %r28;
$L__BB0_7:
	setp.eq.s32 	%p4, %r54, 1;
	@%p4 bra 	$L__BB0_10;
	add.s32 	%r29, %r55, -1;
	setp.lt.u32 	%p5, %r29, 1000000;
	@%p5 bra 	$L__BB0_10;
	mul.wide.s32 	%rd17, %r53, 4;
	add.s64 	%rd18, %rd1, %rd17;
	ld.global.u32 	%r30, [%rd18];
	ld.global.u32 	%r31, [%rd2];
	add.s32 	%r32, %r31, %r30;
	st.global.u32 	[%rd2], %r32;
$L__BB0_10:
	add.s32 	%r10, %r56, -2;
	setp.gt.u32 	%p6, %r56, 999999;
	@%p6 bra 	$L__BB0_12;
	mul.wide.u32 	%rd19, %r56, 4;
	add.s64 	%rd20, %rd1, %rd19;
	ld.global.u32 	%r33, [%rd20];
	ld.global.u32 	%r34, [%rd2];
	add.s32 	%r35, %r34, %r33;
	st.global.u32 	[%rd2], %r35;
$L__BB0_12:
	setp.lt.u32 	%p7, %r55, 1000000;
	@%p7 bra 	$L__BB0_14;
	ld.global.u32 	%r36, [%rd25+-8];
	ld.global.u32 	%r37, [%rd2];
	add.s32 	%r38, %r37, %r36;
	st.global.u32 	[%rd2], %r38;
$L__BB0_14:
	add.s32 	%r11, %r56, -1;
	setp.gt.u32 	%p8, %r11, 999999;
	@%p8 bra 	$L__BB0_16;
	mul.wide.u32 	%rd21, %r11, 4;
	add.s64 	%rd22, %rd1, %rd21;
	ld.global.u32 	%r39, [%rd22];
	ld.global.u32 	%r40, [%rd2];
	add.s32 	%r41, %r40, %r39;
	st.global.u32 	[%rd2], %r41;
$L__BB0_16:
	add.s32 	%r42, %r55, -999999;
	setp.gt.u32 	%p9, %r42, -1000001;
	@%p9 bra 	$L__BB0_18;
	ld.global.u32 	%r43, [%rd25+-4];
	ld.global.u32 	%r44, [%rd2];
	add.s32 	%r45, %r44, %r43;
	st.global.u32 	[%rd2], %r45;
$L__BB0_18:
	setp.eq.s32 	%p10, %r57, 28;
	@%p10 bra 	$L__BB0_24;
	setp.gt.u32 	%p11, %r10, 999999;
	@%p11 bra 	$L__BB0_21;
	mul.wide.u32 	%rd23, %r10, 4;
	add.s64 	%rd24, %rd1, %rd23;
	ld.global.u32 	%r46, [%rd24];
	ld.global.u32 	%r47, [%rd2];
	add.s32 	%r48, %r47, %r46;
	st.global.u32 	[%rd2], %r48;
$L__BB0_21:
	add.s32 	%r49, %r55, -999998;
	setp.gt.u32 	%p12, %r49, -1000001;
	@%p12 bra 	$L__BB0_23;
	ld.global.u32 	%r50, [%rd25];
	ld.global.u32 	%r51, [%rd2];
	add.s32 	%r52, %r51, %r50;
	st.global.u32 	[%rd2], %r52;
$L__BB0_23:
	add.s32 	%r57, %r57, 4;
	add.s32 	%r56, %r56, -4;
	add.s64 	%rd25, %rd25, 16;
	add.s32 	%r55, %r55, 4;
	add.s32 	%r54, %r54, 4;
	add.s32 	%r53, %r53, 4;
	bra.uni 	$L__BB0_5;
$L__BB0_24:
	ret;

}


// ===== COMPILED SASS (sm_100) =====

	.target	sm_100

	.elftype	@"ET_EXEC"


//--------------------- .note.nv.tkinfo           --------------------------
	.section	.note.nv.tkinfo,"",@"SHT_NOTE"
	.sectionflags	@"SHF_NOTE_NV_TKINFO"
	.tkinfo
        /*0018*/ 	.word	0x00000002
        /*0030*/ 	.string	""
        /*0030*/ 	.string	"ptxas"
        /*0030*/ 	.string	"Cuda compilation tools, release 13.0, V13.0.88"
        /*0030*/ 	.string	"Build cuda_13.0.r13.0/compiler.36424714_0"
        /*0030*/ 	.string	"-arch sm_100 -m 64 "



//--------------------- .note.nv.cuinfo           --------------------------
	.section	.note.nv.cuinfo,"",@"SHT_NOTE"
	.sectionflags	@"SHF_NOTE_NV_CUINFO"
        /*0018*/ 	.short	0x0002
        /*001a*/ 	.short	0x0064
        /*001c*/ 	.short	0x0082
	.zero		2


//--------------------- .nv.info                  --------------------------
	.section	.nv.info,"",@"SHT_CUDA_INFO"
	.align	4


	//----- nvinfo : EIATTR_REGCOUNT
	.align		4
        /*0000*/ 	.byte	0x04, 0x2f
        /*0002*/ 	.short	(.L_3 - .L_2)
	.align		4
.L_2:
        /*0004*/ 	.word	index@(_Z10stencil_1dPiS_)
        /*0008*/ 	.word	0x00000018


	//----- nvinfo : EIATTR_FRAME_SIZE
	.align		4
.L_3:
        /*000c*/ 	.byte	0x04, 0x11
        /*000e*/ 	.short	(.L_5 - .L_4)
	.align		4
.L_4:
        /*0010*/ 	.word	index@(_Z10stencil_1dPiS_)
        /*0014*/ 	.word	0x00000000


	//----- nvinfo : EIATTR_MIN_STACK_SIZE
	.align		4
.L_5:
        /*0018*/ 	.byte	0x04, 0x12
        /*001a*/ 	.short	(.L_7 - .L_6)
	.align		4
.L_6:
        /*001c*/ 	.word	index@(_Z10stencil_1dPiS_)
        /*0020*/ 	.word	0x00000000
.L_7:


//--------------------- .nv.compat                --------------------------
	.section	.nv.compat,"",@"SHT_CUDA_COMPAT_INFO"
	.align	4
        /*0000*/ 	.byte	0x02, 0x09, 0x00, 0x00, 0x02, 0x02, 0x01, 0x00, 0x02, 0x05, 0x05, 0x00, 0x03, 0x07, 0x01, 0x01
        /*0010*/ 	.byte	0x02, 0x03, 0x00, 0x00, 0x02, 0x06, 0x01, 0x00, 0x04, 0x0b, 0x08, 0x00, 0x09, 0x00, 0x00, 0x00
        /*0020*/ 	.byte	0x00, 0x00, 0x00, 0x00


//--------------------- .nv.info._Z10stencil_1dPiS_ --------------------------
	.section	.nv.info._Z10stencil_1dPiS_,"",@"SHT_CUDA_INFO"
	.sectionflags	@""
	.align	4


	//----- nvinfo : EIATTR_CUDA_API_VERSION
	.align		4
        /*0000*/ 	.byte	0x04, 0x37
        /*0002*/ 	.short	(.L_9 - .L_8)
.L_8:
        /*0004*/ 	.word	0x00000082


	//----- nvinfo : EIATTR_KPARAM_INFO
	.align		4
.L_9:
        /*0008*/ 	.byte	0x04, 0x17
        /*000a*/ 	.short	(.L_11 - .L_10)
.L_10:
        /*000c*/ 	.word	0x00000000
        /*0010*/ 	.short	0x0001
        /*0012*/ 	.short	0x0008
        /*0014*/ 	.byte	0x00, 0xf5, 0x21, 0x00


	//----- nvinfo : EIATTR_KPARAM_INFO
	.align		4
.L_11:
        /*0018*/ 	.byte	0x04, 0x17
        /*001a*/ 	.short	(.L_13 - .L_12)
.L_12:
        /*001c*/ 	.word	0x00000000
        /*0020*/ 	.short	0x0000
        /*0022*/ 	.short	0x0000
        /*0024*/ 	.byte	0x00, 0xf5, 0x21, 0x00


	//----- nvinfo : EIATTR_SPARSE_MMA_MASK
	.align		4
.L_13:
        /*0028*/ 	.byte	0x03, 0x50
        /*002a*/ 	.short	0x0000


	//----- nvinfo : EIATTR_MAXREG_COUNT
	.align		4
        /*002c*/ 	.byte	0x03, 0x1b
        /*002e*/ 	.short	0x00ff


	//----- nvinfo : EIATTR_EXTERNS
	.align		4
        /*0030*/ 	.byte	0x04, 0x0f
        /*0032*/ 	.short	(.L_15 - .L_14)


	//   ....[0]....
	.align		4
.L_14:
        /*0034*/ 	.word	index@(vprintf)


	//----- nvinfo : EIATTR_MERCURY_ISA_VERSION
	.align		4
.L_15:
        /*0038*/ 	.byte	0x03, 0x5f
        /*003a*/ 	.short	0x0101


	//----- nvinfo : EIATTR_VRC_CTA_INIT_COUNT
	.align		4
        /*003c*/ 	.byte	0x02, 0x4a
	.zero		1
	.zero		1


	//----- nvinfo : EIATTR_SYSCALL_OFFSETS
	.align		4
        /*0040*/ 	.byte	0x04, 0x46
        /*0042*/ 	.short	(.L_17 - .L_16)


	//   ....[0]....
.L_16:
        /*0044*/ 	.word	0x00000110


	//   ....[1]....
        /*0048*/ 	.word	0x000001a0


	//----- nvinfo : EIATTR_EXIT_INSTR_OFFSETS
	.align		4
.L_17:
        /*004c*/ 	.byte	0x04, 0x1c
        /*004e*/ 	.short	(.L_19 - .L_18)


	//   ....[0]....
.L_18:
        /*0050*/ 	.word	0x00000780


	//----- nvinfo : EIATTR_CRS_STACK_SIZE
	.align		4
.L_19:
        /*0054*/ 	.byte	0x04, 0x1e
        /*0056*/ 	.short	(.L_21 - .L_20)
.L_20:
        /*0058*/ 	.word	0x00000000


	//----- nvinfo : EIATTR_CBANK_PARAM_SIZE
	.align		4
.L_21:
        /*005c*/ 	.byte	0x03, 0x19
        /*005e*/ 	.short	0x0010


	//----- nvinfo : EIATTR_PARAM_CBANK
	.align		4
        /*0060*/ 	.byte	0x04, 0x0a
        /*0062*/ 	.short	(.L_23 - .L_22)
	.align		4
.L_22:
        /*0064*/ 	.word	index@(.nv.constant0._Z10stencil_1dPiS_)
        /*0068*/ 	.short	0x0380
        /*006a*/ 	.short	0x0010


	//----- nvinfo : EIATTR_SW_WAR
	.align		4
.L_23:
        /*006c*/ 	.byte	0x04, 0x36
        /*006e*/ 	.short	(.L_25 - .L_24)
.L_24:
        /*0070*/ 	.word	0x00000008
.L_25:


//--------------------- .nv.callgraph             --------------------------
	.section	.nv.callgraph,"",@"SHT_CUDA_CALLGRAPH"
	.align	4
	.sectionentsize	8
	.align		4
        /*0000*/ 	.word	0x00000000
	.align		4
        /*0004*/ 	.word	0xffffffff
	.align		4
        /*0008*/ 	.word	index@(_Z10stencil_1dPiS_)
	.align		4
        /*000c*/ 	.word	index@(vprintf)
	.align		4
        /*0010*/ 	.word	0x00000000
	.align		4
        /*0014*/ 	.word	0xfffffffe
	.align		4
        /*0018*/ 	.word	0x00000000
	.align		4
        /*001c*/ 	.word	0xfffffffd
	.align		4
        /*0020*/ 	.word	0x00000000
	.align		4
        /*0024*/ 	.word	0xfffffffc


//--------------------- .nv.constant4             --------------------------
	.section	.nv.constant4,"a",@progbits
	.align	8
	.align		8
.nv.constant4:
        /*0000*/ 	.dword	vprintf
	.align		8
        /*0008*/ 	.dword	$str
	.align		8
        /*0010*/ 	.dword	$str$1


//--------------------- .text._Z10stencil_1dPiS_  --------------------------
	.section	.text._Z10stencil_1dPiS_,"ax",@progbits
	.align	128
        .global         _Z10stencil_1dPiS_
        .type           _Z10stencil_1dPiS_,@function
        .size           _Z10stencil_1dPiS_,(.L_x_10 - _Z10stencil_1dPiS_)
        .other          _Z10stencil_1dPiS_,@"STO_CUDA_ENTRY STV_DEFAULT"
_Z10stencil_1dPiS_:
.text._Z10stencil_1dPiS_:
[----:B------:R-:W0:Y:S01]  /*0000*/  LDC R1, c[0x0][0x37c] ;  /* 0x0000df00ff017b82 */ /* 0x000e220000000800 */
[----:B------:R-:W1:Y:S07]  /*0010*/  S2R R16, SR_TID.X ;  /* 0x0000000000107919 */ /* 0x000e6e0000002100 */
[----:B------:R-:W1:Y:S01]  /*0020*/  S2UR UR4, SR_CTAID.X ;  /* 0x00000000000479c3 */ /* 0x000e620000002500 */
[----:B------:R-:W-:Y:S07]  /*0030*/  BSSY.RECONVERGENT B6, `(.L_x_0) ;  /* 0x0000018000067945 */ /* 0x000fee0003800200 */
[----:B------:R-:W1:Y:S02]  /*0040*/  LDC R3, c[0x0][0x360] ;  /* 0x0000d800ff037b82 */ /* 0x000e640000000800 */
[----:B-1----:R-:W-:-:S05]  /*0050*/  IMAD R16, R3, UR4, R16 ;  /* 0x0000000403107c24 */ /* 0x002fca000f8e0210 */
[----:B------:R-:W-:-:S13]  /*0060*/  ISETP.NE.AND P0, PT, R16, 0xf423f, PT ;  /* 0x000f423f1000780c */ /* 0x000fda0003f05270 */
[----:B0-----:R-:W-:Y:S05]  /*0070*/  @!P0 BRA `(.L_x_1) ;  /* 0x00000000002c8947 */ /* 0x001fea0003800000 */
[----:B------:R-:W-:-:S13]  /*0080*/  ISETP.NE.AND P0, PT, R16, RZ, PT ;  /* 0x000000ff1000720c */ /* 0x000fda0003f05270 */
[----:B------:R-:W-:Y:S05]  /*0090*/  @P0 BRA `(.L_x_2) ;  /* 0x0000000000440947 */ /* 0x000fea0003800000 */
[----:B------:R-:W-:Y:S01]  /*00a0*/  MOV R0, 0x0 ;  /* 0x0000000000007802 */ /* 0x000fe20000000f00 */
[----:B------:R-:W0:Y:S01]  /*00b0*/  LDCU.64 UR4, c[0x4][0x8] ;  /* 0x01000100ff0477ac */ /* 0x000e220008000a00 */
[----:B------:R-:W-:Y:S02]  /*00c0*/  CS2R R6, SRZ ;  /* 0x0000000000067805 */ /* 0x000fe4000001ff00 */
[----:B------:R1:W2:Y:S01]  /*00d0*/  LDC.64 R2, c[0x4][R0] ;  /* 0x0100000000027b82 */ /* 0x0002a20000000a00 */
[----:B0-----:R-:W-:Y:S02]  /*00e0*/  IMAD.U32 R4, RZ, RZ, UR4 ;  /* 0x00000004ff047e24 */ /* 0x001fe4000f8e00ff */
[----:B-1----:R-:W-:-:S07]  /*00f0*/  IMAD.U32 R5, RZ, RZ, UR5 ;  /* 0x00000005ff057e24 */ /* 0x002fce000f8e00ff */
[----:B------:R-:W-:-:S07]  /*0100*/  LEPC R20, `(.L_x_3) ;  /* 0x000000001014794e */ /* 0x000fce0000000000 */
[----:B--2---:R-:W-:Y:S05]  /*0110*/  CALL.ABS.NOINC R2 ;  /* 0x0000000002007343 */ /* 0x004fea0003c00000 */
.L_x_3:
[----:B------:R-:W-:Y:S05]  /*0120*/  BRA `(.L_x_2) ;  /* 0x0000000000207947 */ /* 0x000fea0003800000 */
.L_x_1:
        /* <DEDUP_REMOVED lines=8> */
.L_x_2:
[----:B------:R-:W-:Y:S05]  /*01b0*/  BSYNC.RECONVERGENT B6 ;  /* 0x0000000000067941 */ /* 0x000fea0003800200 */
.L_x_0:
[----:B------:R-:W0:Y:S01]  /*01c0*/  LDC.64 R4, c[0x0][0x380] ;  /* 0x0000e000ff047b82 */ /* 0x000e220000000a00 */
[C---:B------:R-:W-:Y:S02]  /*01d0*/  VIADD R0, R16.reuse, 0xffffffff ;  /* 0xffffffff10007836 */ /* 0x040fe40000000000 */
[C---:B------:R-:W-:Y:S02]  /*01e0*/  VIADD R6, R16.reuse, 0x1 ;  /* 0x0000000110067836 */ /* 0x040fe40000000000 */
[----:B------:R-:W-:Y:S02]  /*01f0*/  IMAD.MOV.U32 R7, RZ, RZ, RZ ;  /* 0x000000ffff077224 */ /* 0x000fe400078e00ff */
[----:B------:R-:W-:Y:S01]  /*0200*/  IMAD.MOV.U32 R8, RZ, RZ, 0x1 ;  /* 0x00000001ff087424 */ /* 0x000fe200078e00ff */
[----:B------:R-:W1:Y:S08]  /*0210*/  LDC.64 R12, c[0x0][0x388] ;  /* 0x0000e200ff0c7b82 */ /* 0x000e700000000a00 */
[----:B------:R-:W2:Y:S08]  /*0220*/  LDC.64 R18, c[0x0][0x358] ;  /* 0x0000d600ff127b82 */ /* 0x000eb00000000a00 */
[----:B------:R-:W3:Y:S01]  /*0230*/  LDC.64 R2, c[0x0][0x380] ;  /* 0x0000e000ff027b82 */ /* 0x000ee20000000a00 */
[----:B0-----:R-:W-:-:S03]  /*0240*/  IMAD.WIDE R4, R16, 0x4, R4 ;  /* 0x0000000410047825 */ /* 0x001fc600078e0204 */
[----:B------:R-:W-:-:S05]  /*0250*/  IADD3 R10, P0, PT, R4, 0xc, RZ ;  /* 0x0000000c040a7810 */ /* 0x000fca0007f1e0ff */
[----:B------:R-:W-:Y:S02]  /*0260*/  IMAD.X R11, RZ, RZ, R5, P0 ;  /* 0x000000ffff0b7224 */ /* 0x000fe400000e0605 */
[----:B-1----:R-:W-:-:S07]  /*0270*/  IMAD.WIDE R4, R16, 0x4, R12 ;  /* 0x0000000410047825 */ /* 0x002fce00078e020c */
.L_x_8:
[----:B0-----:R-:W-:-:S05]  /*0280*/  VIADD R9, R0, 0x1 ;  /* 0x0000000100097836 */ /* 0x001fca0000000000 */
[----:B------:R-:W-:-:S13]  /*0290*/  ISETP.GT.U32.AND P1, PT, R9, 0xf423f, PT ;  /* 0x000f423f0900780c */ /* 0x000fda0003f24070 */
[----:B------:R-:W0:Y:S01]  /*02a0*/  @!P1 LDC.64 R12, c[0x0][0x380] ;  /* 0x0000e000ff0c9b82 */ /* 0x000e220000000a00 */
[C---:B--2---:R-:W-:Y:S02]  /*02b0*/  @!P1 R2UR UR6, R18.reuse ;  /* 0x00000000120692ca */ /* 0x044fe400000e0000 */
[C---:B------:R-:W-:Y:S02]  /*02c0*/  @!P1 R2UR UR7, R19.reuse ;  /* 0x00000000130792ca */ /* 0x040fe400000e0000 */
[----:B------:R-:W-:Y:S02]  /*02d0*/  @!P1 R2UR UR4, R18 ;  /* 0x00000000120492ca */ /* 0x000fe400000e0000 */
[----:B------:R-:W-:Y:S01]  /*02e0*/  @!P1 R2UR UR5, R19 ;  /* 0x00000000130592ca */ /* 0x000fe200000e0000 */
[----:B0-----:R-:W-:-:S08]  /*02f0*/  @!P1 IMAD.WIDE.U32 R12, R9, 0x4, R12 ;  /* 0x00000004090c9825 */ /* 0x001fd000078e000c */
[----:B------:R-:W2:Y:S04]  /*0300*/  @!P1 LDG.E R9, desc[UR6][R4.64] ;  /* 0x0000000604099981 */ /* 0x000ea8000c1e1900 */
[----:B------:R-:W2:Y:S01]  /*0310*/  @!P1 LDG.E R12, desc[UR4][R12.64] ;  /* 0x000000040c0c9981 */ /* 0x000ea2000c1e1900 */
[----:B------:R-:W-:-:S05]  /*0320*/  VIADD R14, R6, 0xffffffff ;  /* 0xffffffff060e7836 */ /* 0x000fca0000000000 */
[----:B------:R-:W-:-:S04]  /*0330*/  ISETP.GE.U32.AND P0, PT, R14, 0xf4240, PT ;  /* 0x000f42400e00780c */ /* 0x000fc80003f06070 */
[----:B------:R-:W-:-:S13]  /*0340*/  ISETP.EQ.OR P0, PT, R8, 0x1, !P0 ;  /* 0x000000010800780c */ /* 0x000fda0004702670 */
[----:B------:R-:W0:Y:S01]  /*0350*/  @!P0 LDC.64 R14, c[0x0][0x380] ;  /* 0x0000e000ff0e8b82 */ /* 0x000e220000000a00 */
[C---:B------:R-:W-:Y:S02]  /*0360*/  @!P0 R2UR UR6, R18.reuse ;  /* 0x00000000120682ca */ /* 0x040fe400000e0000 */
[C---:B------:R-:W-:Y:S02]  /*0370*/  @!P0 R2UR UR7, R19.reuse ;  /* 0x00000000130782ca */ /* 0x040fe400000e0000 */
[----:B------:R-:W-:Y:S02]  /*0380*/  @!P0 R2UR UR8, R18 ;  /* 0x00000000120882ca */ /* 0x000fe400000e0000 */
[----:B------:R-:W-:Y:S01]  /*0390*/  @!P0 R2UR UR9, R19 ;  /* 0x00000000130982ca */ /* 0x000fe200000e0000 */
[----:B0-----:R-:W-:-:S04]  /*03a0*/  @!P0 IMAD.WIDE R14, R16, 0x4, R14 ;  /* 0x00000004100e8825 */ /* 0x001fc800078e020e */
[----:B--2---:R-:W-:-:S05]  /*03b0*/  @!P1 IMAD.IADD R9, R12, 0x1, R9 ;  /* 0x000000010c099824 */ /* 0x004fca00078e0209 */
[----:B------:R0:W-:Y:S04]  /*03c0*/  @!P1 STG.E desc[UR4][R4.64], R9 ;  /* 0x0000000904009986 */ /* 0x0001e8000c101904 */
[----:B------:R-:W2:Y:S04]  /*03d0*/  @!P0 LDG.E R14, desc[UR6][R14.64] ;  /* 0x000000060e0e8981 */ /* 0x000ea8000c1e1900 */
[----:B------:R-:W2:Y:S01]  /*03e0*/  @!P0 LDG.E R17, desc[UR8][R4.64] ;  /* 0x0000000804118981 */ /* 0x000ea2000c1e1900 */
[----:B------:R-:W-:Y:S02]  /*03f0*/  ISETP.GT.U32.AND P1, PT, R0, 0xf423f, PT ;  /* 0x000f423f0000780c */ /* 0x000fe40003f24070 */
[----:B------:R-:W-:-:S02]  /*0400*/  @!P0 R2UR UR4, R18 ;  /* 0x00000000120482ca */ /* 0x000fc400000e0000 */
[----:B------:R-:W-:-:S09]  /*0410*/  @!P0 R2UR UR5, R19 ;  /* 0x00000000130582ca */ /* 0x000fd200000e0000 */
[----:B------:R-:W1:Y:S01]  /*0420*/  @!P1 LDC.64 R12, c[0x0][0x380] ;  /* 0x0000e000ff0c9b82 */ /* 0x000e620000000a00 */
[C---:B------:R-:W-:Y:S02]  /*0430*/  @!P1 R2UR UR6, R18.reuse ;  /* 0x00000000120692ca */ /* 0x040fe400000e0000 */
[C---:B------:R-:W-:Y:S02]  /*0440*/  @!P1 R2UR UR7, R19.reuse ;  /* 0x00000000130792ca */ /* 0x040fe400000e0000 */
[----:B------:R-:W-:Y:S02]  /*0450*/  @!P1 R2UR UR8, R18 ;  /* 0x00000000120892ca */ /* 0x000fe400000e0000 */
[----:B------:R-:W-:Y:S01]  /*0460*/  @!P1 R2UR UR9, R19 ;  /* 0x00000000130992ca */ /* 0x000fe200000e0000 */
[----:B-1----:R-:W-:-:S04]  /*0470*/  @!P1 IMAD.WIDE.U32 R12, R0, 0x4, R12 ;  /* 0x00000004000c9825 */ /* 0x002fc800078e000c */
[----:B--2---:R-:W-:-:S05]  /*0480*/  @!P0 IMAD.IADD R17, R14, 0x1, R17 ;  /* 0x000000010e118824 */ /* 0x004fca00078e0211 */
[----:B------:R1:W-:Y:S04]  /*0490*/  @!P0 STG.E desc[UR4][R4.64], R17 ;  /* 0x0000001104008986 */ /* 0x0003e8000c101904 */
[----:B------:R-:W2:Y:S04]  /*04a0*/  @!P1 LDG.E R12, desc[UR6][R12.64] ;  /* 0x000000060c0c9981 */ /* 0x000ea8000c1e1900 */
[----:B0-----:R-:W2:Y:S01]  /*04b0*/  @!P1 LDG.E R9, desc[UR8][R4.64] ;  /* 0x0000000804099981 */ /* 0x001ea2000c1e1900 */
[----:B------:R-:W-:Y:S02]  /*04c0*/  ISETP.GE.U32.AND P2, PT, R6, 0xf4240, PT ;  /* 0x000f42400600780c */ /* 0x000fe40003f46070 */
[----:B------:R-:W-:-:S02]  /*04d0*/  @!P1 R2UR UR4, R18 ;  /* 0x00000000120492ca */ /* 0x000fc400000e0000 */
[----:B------:R-:W-:-:S09]  /*04e0*/  @!P1 R2UR UR5, R19 ;  /* 0x00000000130592ca */ /* 0x000fd200000e0000 */
[C---:B------:R-:W-:Y:S02]  /*04f0*/  @P2 R2UR UR6, R18.reuse ;  /* 0x00000000120622ca */ /* 0x040fe400000e0000 */
[C---:B------:R-:W-:Y:S02]  /*0500*/  @P2 R2UR UR7, R19.reuse ;  /* 0x00000000130722ca */ /* 0x040fe400000e0000 */
[----:B------:R-:W-:Y:S02]  /*0510*/  @P2 R2UR UR8, R18 ;  /* 0x00000000120822ca */ /* 0x000fe400000e0000 */
[----:B------:R-:W-:Y:S01]  /*0520*/  @P2 R2UR UR9, R19 ;  /* 0x00000000130922ca */ /* 0x000fe200000e0000 */
[----:B-1----:R-:W-:-:S05]  /*0530*/  VIADD R17, R0, 0xffffffff ;  /* 0xffffffff00117836 */ /* 0x002fca0000000000 */
[----:B------:R-:W-:Y:S01]  /*0540*/  ISETP.GT.U32.AND P0, PT, R17, 0xf423f, PT ;  /* 0x000f423f1100780c */ /* 0x000fe20003f04070 */
[----:B--2---:R-:W-:-:S12]  /*0550*/  @!P1 IMAD.IADD R9, R12, 0x1, R9 ;  /* 0x000000010c099824 */ /* 0x004fd800078e0209 */
[----:B------:R-:W0:Y:S01]  /*0560*/  @!P0 LDC.64 R12, c[0x0][0x380] ;  /* 0x0000e000ff0c8b82 */ /* 0x000e220000000a00 */
[----:B------:R1:W-:Y:S04]  /*0570*/  @!P1 STG.E desc[UR4][R4.64], R9 ;  /* 0x0000000904009986 */ /* 0x0003e8000c101904 */
[----:B------:R-:W2:Y:S04]  /*0580*/  @P2 LDG.E R14, desc[UR6][R10.64+-0x8] ;  /* 0xfffff8060a0e2981 */ /* 0x000ea8000c1e1900 */
[----:B------:R-:W2:Y:S01]  /*0590*/  @P2 LDG.E R15, desc[UR8][R4.64] ;  /* 0x00000008040f2981 */ /* 0x000ea2000c1e1900 */
[----:B------:R-:W-:-:S02]  /*05a0*/  @P2 R2UR UR4, R18 ;  /* 0x00000000120422ca */ /* 0x000fc400000e0000 */
[C---:B------:R-:W-:Y:S02]  /*05b0*/  @P2 R2UR UR5, R19.reuse ;  /* 0x00000000130522ca */ /* 0x040fe400000e0000 */
[C---:B------:R-:W-:Y:S02]  /*05c0*/  @!P0 R2UR UR6, R18.reuse ;  /* 0x00000000120682ca */ /* 0x040fe400000e0000 */
[C---:B------:R-:W-:Y:S02]  /*05d0*/  @!P0 R2UR UR7, R19.reuse ;  /* 0x00000000130782ca */ /* 0x040fe400000e0000 */
[----:B------:R-:W-:Y:S02]  /*05e0*/  @!P0 R2UR UR8, R18 ;  /* 0x00000000120882ca */ /* 0x000fe400000e0000 */
[----:B------:R-:W-:Y:S01]  /*05f0*/  @!P0 R2UR UR9, R19 ;  /* 0x00000000130982ca */ /* 0x000fe200000e0000 */
[----:B0-----:R-:W-:-:S04]  /*0600*/  @!P0 IMAD.WIDE.U32 R12, R17, 0x4, R12 ;  /* 0x00000004110c8825 */ /* 0x001fc800078e000c */
[----:B--2---:R-:W-:-:S05]  /*0610*/  @P2 IMAD.IADD R15, R14, 0x1, R15 ;  /* 0x000000010e0f2824 */ /* 0x004fca00078e020f */
[----:B------:R0:W-:Y:S04]  /*0620*/  @P2 STG.E desc[UR4][R4.64], R15 ;  /* 0x0000000f04002986 */ /* 0x0001e8000c101904 */
[----:B------:R-:W2:Y:S04]  /*0630*/  @!P0 LDG.E R12, desc[UR6][R12.64] ;  /* 0x000000060c0c8981 */ /* 0x000ea8000c1e1900 */
[----:B------:R-:W2:Y:S01]  /*0640*/  @!P0 LDG.E R17, desc[UR8][R4.64] ;  /* 0x0000000804118981 */ /* 0x000ea2000c1e1900 */
[----:B-1----:R-:W-:Y:S01]  /*0650*/  VIADD R9, R6, 0xfff0bdc1 ;  /* 0xfff0bdc106097836 */ /* 0x002fe20000000000 */
[----:B------:R-:W-:Y:S01]  /*0660*/  @!P0 R2UR UR4, R18 ;  /* 0x00000000120482ca */ /* 0x000fe200000e0000 */
[----:B------:R-:W-:Y:S01]  /*0670*/  BSSY.RECONVERGENT B0, `(.L_x_4) ;  /* 0x0000010000007945 */ /* 0x000fe20003800200 */
[----:B------:R-:W-:-:S02]  /*0680*/  @!P0 R2UR UR5, R19 ;  /* 0x00000000130582ca */ /* 0x000fc400000e0000 */
[----:B------:R-:W-:Y:S02]  /*0690*/  ISETP.GT.U32.AND P1, PT, R9, -0xf4241, PT ;  /* 0xfff0bdbf0900780c */ /* 0x000fe40003f24070 */
[----:B------:R-:W-:Y:S01]  /*06a0*/  ISETP.NE.AND P2, PT, R7, 0x1c, PT ;  /* 0x0000001c0700780c */ /* 0x000fe20003f45270 */
[----:B--2---:R-:W-:Y:S02]  /*06b0*/  @!P0 IMAD.IADD R9, R12, 0x1, R17 ;  /* 0x000000010c098824 */ /* 0x004fe400078e0211 */
[----:B------:R-:W-:-:S06]  /*06c0*/  VIADD R17, R0, 0xfffffffe ;  /* 0xfffffffe00117836 */ /* 0x000fcc0000000000 */
[----:B------:R0:W-:Y:S02]  /*06d0*/  @!P0 STG.E desc[UR4][R4.64], R9 ;  /* 0x0000000904008986 */ /* 0x0001e4000c101904 */
[----:B------:R-:W-:Y:S05]  /*06e0*/  @P1 BRA `(.L_x_5) ;  /* 0x0000000000201947 */ /* 0x000fea0003800000 */
[C---:B------:R-:W-:Y:S02]  /*06f0*/  R2UR UR4, R18.reuse ;  /* 0x00000000120472ca */ /* 0x040fe400000e0000 */
[C---:B------:R-:W-:Y:S02]  /*0700*/  R2UR UR5, R19.reuse ;  /* 0x00000000130572ca */ /* 0x040fe400000e0000 */
[----:B------:R-:W-:Y:S02]  /*0710*/  R2UR UR6, R18 ;  /* 0x00000000120672ca */ /* 0x000fe400000e0000 */
[----:B------:R-:W-:-:S09]  /*0720*/  R2UR UR7, R19 ;  /* 0x00000000130772ca */ /* 0x000fd200000e0000 */
[----:B0-----:R-:W2:Y:S04]  /*0730*/  LDG.E R9, desc[UR4][R10.64+-0x4] ;  /* 0xfffffc040a097981 */ /* 0x001ea8000c1e1900 */
[----:B------:R-:W2:Y:S02]  /*0740*/  LDG.E R12, desc[UR6][R4.64] ;  /* 0x00000006040c7981 */ /* 0x000ea4000c1e1900 */
[----:B--2---:R-:W-:-:S05]  /*0750*/  IMAD.IADD R9, R9, 0x1, R12 ;  /* 0x0000000109097824 */ /* 0x004fca00078e020c */
[----:B------:R1:W-:Y:S02]  /*0760*/  STG.E desc[UR4][R4.64], R9 ;  /* 0x0000000904007986 */ /* 0x0003e4000c101904 */
.L_x_5:
[----:B------:R-:W-:Y:S05]  /*0770*/  BSYNC.RECONVERGENT B0 ;  /* 0x0000000000007941 */ /* 0x000fea0003800200 */
.L_x_4:
[----:B------:R-:W-:Y:S05]  /*0780*/  @!P2 EXIT ;  /* 0x000000000000a94d */ /* 0x000fea0003800000 */
[----:B------:R-:W-:Y:S01]  /*0790*/  ISETP.GT.U32.AND P0, PT, R17, 0xf423f, PT ;  /* 0x000f423f1100780c */ /* 0x000fe20003f04070 */
[----:B------:R-:W-:-:S12]  /*07a0*/  BSSY.RECONVERGENT B0, `(.L_x_6) ;  /* 0x000000b000007945 */ /* 0x000fd80003800200 */
[----:B------:R-:W-:Y:S05]  /*07b0*/  @P0 BRA `(.L_x_7) ;  /* 0x0000000000240947 */ /* 0x000fea0003800000 */
[C---:B------:R-:W-:Y:S01]  /*07c0*/  R2UR UR4, R18.reuse ;  /* 0x00000000120472ca */ /* 0x040fe200000e0000 */
[----:B---3--:R-:W-:Y:S01]  /*07d0*/  IMAD.WIDE.U32 R12, R17, 0x4, R2 ;  /* 0x00000004110c7825 */ /* 0x008fe200078e0002 */
[C---:B------:R-:W-:Y:S02]  /*07e0*/  R2UR UR5, R19.reuse ;  /* 0x00000000130572ca */ /* 0x040fe400000e0000 */
[----:B------:R-:W-:Y:S02]  /*07f0*/  R2UR UR6, R18 ;  /* 0x00000000120672ca */ /* 0x000fe400000e0000 */
[----:B------:R-:W-:-:S09]  /*0800*/  R2UR UR7, R19 ;  /* 0x00000000130772ca */ /* 0x000fd200000e0000 */
[----:B------:R-:W2:Y:S04]  /*0810*/  LDG.E R12, desc[UR4][R12.64] ;  /* 0x000000040c0c7981 */ /* 0x000ea8000c1e1900 */
[----:B01----:R-:W2:Y:S02]  /*0820*/  LDG.E R9, desc[UR6][R4.64] ;  /* 0x0000000604097981 */ /* 0x003ea4000c1e1900 */
[----:B--2---:R-:W-:-:S05]  /*0830*/  IMAD.IADD R9, R12, 0x1, R9 ;  /* 0x000000010c097824 */ /* 0x004fca00078e0209 */
[----:B------:R2:W-:Y:S02]  /*0840*/  STG.E desc[UR4][R4.64], R9 ;  /* 0x0000000904007986 */ /* 0x0005e4000c101904 */
.L_x_7:
[----:B------:R-:W-:Y:S05]  /*0850*/  BSYNC.RECONVERGENT B0 ;  /* 0x0000000000007941 */ /* 0x000fea0003800200 */
.L_x_6:
[----:B012---:R-:W-:-:S05]  /*0860*/  VIADD R9, R6, 0xfff0bdc2 ;  /* 0xfff0bdc206097836 */ /* 0x007fca0000000000 */
[----:B------:R-:W-:-:S13]  /*0870*/  ISETP.GT.U32.AND P0, PT, R9, -0xf4241, PT ;  /* 0xfff0bdbf0900780c */ /* 0x000fda0003f04070 */
[C---:B------:R-:W-:Y:S02]  /*0880*/  @!P0 R2UR UR4, R18.reuse ;  /* 0x00000000120482ca */ /* 0x040fe400000e0000 */
[C---:B------:R-:W-:Y:S02]  /*0890*/  @!P0 R2UR UR5, R19.reuse ;  /* 0x00000000130582ca */ /* 0x040fe400000e0000 */
[----:B------:R-:W-:Y:S02]  /*08a0*/  @!P0 R2UR UR6, R18 ;  /* 0x00000000120682ca */ /* 0x000fe400000e0000 */
[----:B------:R-:W-:-:S09]  /*08b0*/  @!P0 R2UR UR7, R19 ;  /* 0x00000000130782ca */ /* 0x000fd200000e0000 */
[----:B------:R-:W2:Y:S04]  /*08c0*/  @!P0 LDG.E R9, desc[UR4][R10.64] ;  /* 0x000000040a098981 */ /* 0x000ea8000c1e1900 */
[----:B------:R-:W2:Y:S01]  /*08d0*/  @!P0 LDG.E R12, desc[UR6][R4.64] ;  /* 0x00000006040c8981 */ /* 0x000ea2000c1e1900 */
[----:B------:R-:W-:Y:S02]  /*08e0*/  VIADD R7, R7, 0x4 ;  /* 0x0000000407077836 */ /* 0x000fe40000000000 */
[----:B------:R-:W-:Y:S02]  /*08f0*/  VIADD R0, R0, 0xfffffffc ;  /* 0xfffffffc00007836 */ /* 0x000fe40000000000 */
[----:B------:R-:W-:Y:S02]  /*0900*/  VIADD R8, R8, 0x4 ;  /* 0x0000000408087836 */ /* 0x000fe40000000000 */
[----:B------:R-:W-:-:S02]  /*0910*/  VIADD R16, R16, 0x4 ;  /* 0x0000000410107836 */ /* 0x000fc40000000000 */
[----:B------:R-:W-:Y:S02]  /*0920*/  VIADD R6, R6, 0x4 ;  /* 0x0000000406067836 */ /* 0x000fe40000000000 */
[----:B--2---:R-:W-:-:S05]  /*0930*/  @!P0 IMAD.IADD R9, R9, 0x1, R12 ;  /* 0x0000000109098824 */ /* 0x004fca00078e020c */
[----:B------:R0:W-:Y:S01]  /*0940*/  @!P0 STG.E desc[UR4][R4.64], R9 ;  /* 0x0000000904008986 */ /* 0x0001e2000c101904 */
[----:B------:R-:W-:-:S05]  /*0950*/  IADD3 R10, P0, PT, R10, 0x10, RZ ;  /* 0x000000100a0a7810 */ /* 0x000fca0007f1e0ff */
[----:B------:R-:W-:Y:S01]  /*0960*/  IMAD.X R11, RZ, RZ, R11, P0 ;  /* 0x000000ffff0b7224 */ /* 0x000fe200000e060b */
[----:B------:R-:W-:Y:S07]  /*0970*/  BRA `(.L_x_8) ;  /* 0xfffffff800407947 */ /* 0x000fee000383ffff */
.L_x_9:
[----:B------:R-:W-:-:S00]  /*0980*/  BRA `(.L_x_9) ;  /* 0xfffffffc00fc7947 */ /* 0x000fc0000383ffff */
[----:B------:R-:W-:-:S00]  /*0990*/  NOP ;  /* 0x0000000000007918 */ /* 0x000fc00000000000 */
        /* <DEDUP_REMOVED lines=14> */
.L_x_10:


//--------------------- .nv.global.init           --------------------------
	.section	.nv.global.init,"aw",@progbits
.nv.global.init:
	.type		$str$1,@object
	.size		$str$1,($str - $str$1)
$str$1:
        /*0000*/ 	.byte	0x4d, 0x41, 0x58, 0x0a, 0x00
	.type		$str,@object
	.size		$str,(.L_0 - $str)
$str:
        /*0005*/ 	.byte	0x5a, 0x45, 0x52, 0x4f, 0x0a, 0x00
.L_0:


//--------------------- .nv.shared.reserved.0     --------------------------
	.section	.nv.shared.reserved.0,"aw",@nobits
	.weak		__nv_reservedSMEM_offset_0_alias
	.size		__nv_reservedSMEM_offset_0_alias, 0, 64
	.other		__nv_reservedSMEM_offset_0_alias,@"STO_CUDA_RESERVED_SHARED STV_DEFAULT"
__nv_reservedSMEM_offset_0_alias:
	.zero		0
	.zero		64


//--------------------- .nv.constant0._Z10stencil_1dPiS_ --------------------------
	.section	.nv.constant0._Z10stencil_1dPiS_,"a",@progbits
	.sectionflags	@""
	.align	4
.nv.constant0._Z10stencil_1dPiS_:
	.zero		912


//--------------------- SYMBOLS --------------------------

	.type		.nv.reservedSmem.offset0,@object
	.size		.nv.reservedSmem.offset0,0x4
	.type		vprintf,@function
